//
// Generated by NVIDIA NVVM Compiler
//
// Compiler Build ID: CL-36424714
// Cuda compilation tools, release 13.0, V13.0.88
// Based on NVVM 20.0.0
//

.version 9.0
.target sm_100
.address_size 64

	// .globl	_Z4TrapddldPd

.visible .entry _Z4TrapddldPd(
	.param .f64 _Z4TrapddldPd_param_0,
	.param .f64 _Z4TrapddldPd_param_1,
	.param .u64 _Z4TrapddldPd_param_2,
	.param .f64 _Z4TrapddldPd_param_3,
	.param .u64 .ptr .align 1 _Z4TrapddldPd_param_4
)
{
	.reg .pred 	%p<6>;
	.reg .b64 	%rd<25>;
	.reg .b64 	%fd<34>;

	ld.param.f64 	%fd9, [_Z4TrapddldPd_param_0];
	ld.param.f64 	%fd11, [_Z4TrapddldPd_param_1];
	ld.param.u64 	%rd12, [_Z4TrapddldPd_param_2];
	ld.param.f64 	%fd10, [_Z4TrapddldPd_param_3];
	ld.param.u64 	%rd13, [_Z4TrapddldPd_param_4];
	mul.f64 	%fd12, %fd11, %fd11;
	fma.rn.f64 	%fd13, %fd9, %fd9, %fd12;
	mul.f64 	%fd33, %fd13, 0d3FE0000000000000;
	setp.lt.s64 	%p1, %rd12, 2;
	@%p1 bra 	$L__BB0_6;
	add.s64 	%rd1, %rd12, -1;
	add.s64 	%rd15, %rd12, -2;
	and.b64  	%rd23, %rd1, 3;
	setp.lt.u64 	%p2, %rd15, 3;
	mov.b64 	%rd22, 1;
	@%p2 bra 	$L__BB0_4;
	and.b64  	%rd3, %rd1, -4;
	mov.b64 	%rd22, 1;
$L__BB0_3:
	cvt.rn.f64.u64 	%fd15, %rd22;
	fma.rn.f64 	%fd16, %fd10, %fd15, %fd9;
	fma.rn.f64 	%fd17, %fd16, %fd16, %fd33;
	add.s64 	%rd17, %rd22, 1;
	cvt.rn.f64.u64 	%fd18, %rd17;
	fma.rn.f64 	%fd19, %fd10, %fd18, %fd9;
	fma.rn.f64 	%fd20, %fd19, %fd19, %fd17;
	add.s64 	%rd18, %rd22, 2;
	cvt.rn.f64.u64 	%fd21, %rd18;
	fma.rn.f64 	%fd22, %fd10, %fd21, %fd9;
	fma.rn.f64 	%fd23, %fd22, %fd22, %fd20;
	add.s64 	%rd19, %rd22, 3;
	cvt.rn.f64.u64 	%fd24, %rd19;
	fma.rn.f64 	%fd25, %fd10, %fd24, %fd9;
	fma.rn.f64 	%fd33, %fd25, %fd25, %fd23;
	add.s64 	%rd22, %rd22, 4;
	setp.ne.s64 	%p3, %rd19, %rd3;
	@%p3 bra 	$L__BB0_3;
$L__BB0_4:
	setp.eq.s64 	%p4, %rd23, 0;
	@%p4 bra 	$L__BB0_6;
$L__BB0_5:
	.pragma "nounroll";
	cvt.rn.f64.u64 	%fd26, %rd22;
	fma.rn.f64 	%fd27, %fd10, %fd26, %fd9;
	fma.rn.f64 	%fd33, %fd27, %fd27, %fd33;
	add.s64 	%rd22, %rd22, 1;
	add.s64 	%rd23, %rd23, -1;
	setp.ne.s64 	%p5, %rd23, 0;
	@%p5 bra 	$L__BB0_5;
$L__BB0_6:
	cvta.to.global.u64 	%rd20, %rd13;
	mul.f64 	%fd28, %fd10, %fd33;
	st.global.f64 	[%rd20], %fd28;
	ret;

}


// ===== COMPILED SASS (sm_100) =====

	.target	sm_100

	.elftype	@"ET_EXEC"


//--------------------- .note.nv.tkinfo           --------------------------
	.section	.note.nv.tkinfo,"",@"SHT_NOTE"
	.sectionflags	@"SHF_NOTE_NV_TKINFO"
	.tkinfo
        /*0018*/ 	.word	0x00000002
        /*0030*/ 	.string	""
        /*0030*/ 	.string	"ptxas"
        /*0030*/ 	.string	"Cuda compilation tools, release 13.0, V13.0.88"
        /*0030*/ 	.string	"Build cuda_13.0.r13.0/compiler.36424714_0"
        /*0030*/ 	.string	"-arch sm_100 -m 64 "



//--------------------- .note.nv.cuinfo           --------------------------
	.section	.note.nv.cuinfo,"",@"SHT_NOTE"
	.sectionflags	@"SHF_NOTE_NV_CUINFO"
        /*0018*/ 	.short	0x0002
        /*001a*/ 	.short	0x0064
        /*001c*/ 	.short	0x0082
	.zero		2


//--------------------- .nv.info                  --------------------------
	.section	.nv.info,"",@"SHT_CUDA_INFO"
	.align	4


	//----- nvinfo : EIATTR_REGCOUNT
	.align		4
        /*0000*/ 	.byte	0x04, 0x2f
        /*0002*/ 	.short	(.L_1 - .L_0)
	.align		4
.L_0:
        /*0004*/ 	.word	index@(_Z4TrapddldPd)
        /*0008*/ 	.word	0x0000000e


	//----- nvinfo : EIATTR_FRAME_SIZE
	.align		4
.L_1:
        /*000c*/ 	.byte	0x04, 0x11
        /*000e*/ 	.short	(.L_3 - .L_2)
	.align		4
.L_2:
        /*0010*/ 	.word	index@(_Z4TrapddldPd)
        /*0014*/ 	.word	0x00000000


	//----- nvinfo : EIATTR_MIN_STACK_SIZE
	.align		4
.L_3:
        /*0018*/ 	.byte	0x04, 0x12
        /*001a*/ 	.short	(.L_5 - .L_4)
	.align		4
.L_4:
        /*001c*/ 	.word	index@(_Z4TrapddldPd)
        /*0020*/ 	.word	0x00000000
.L_5:


//--------------------- .nv.compat                --------------------------
	.section	.nv.compat,"",@"SHT_CUDA_COMPAT_INFO"
	.align	4
        /*0000*/ 	.byte	0x02, 0x09, 0x00, 0x00, 0x02, 0x02, 0x01, 0x00, 0x02, 0x05, 0x05, 0x00, 0x03, 0x07, 0x01, 0x01
        /*0010*/ 	.byte	0x02, 0x03, 0x00, 0x00, 0x02, 0x06, 0x01, 0x00, 0x04, 0x0b, 0x08, 0x00, 0x01, 0x00, 0x00, 0x00
        /*0020*/ 	.byte	0x00, 0x00, 0x00, 0x00


//--------------------- .nv.info._Z4TrapddldPd    --------------------------
	.section	.nv.info._Z4TrapddldPd,"",@"SHT_CUDA_INFO"
	.sectionflags	@""
	.align	4


	//----- nvinfo : EIATTR_CUDA_API_VERSION
	.align		4
        /*0000*/ 	.byte	0x04, 0x37
        /*0002*/ 	.short	(.L_7 - .L_6)
.L_6:
        /*0004*/ 	.word	0x00000082


	//----- nvinfo : EIATTR_KPARAM_INFO
	.align		4
.L_7:
        /*0008*/ 	.byte	0x04, 0x17
        /*000a*/ 	.short	(.L_9 - .L_8)
.L_8:
        /*000c*/ 	.word	0x00000000
        /*0010*/ 	.short	0x0004
        /*0012*/ 	.short	0x0020
        /*0014*/ 	.byte	0x00, 0xf5, 0x21, 0x00


	//----- nvinfo : EIATTR_KPARAM_INFO
	.align		4
.L_9:
        /*0018*/ 	.byte	0x04, 0x17
        /*001a*/ 	.short	(.L_11 - .L_10)
.L_10:
        /*001c*/ 	.word	0x00000000
        /*0020*/ 	.short	0x0003
        /*0022*/ 	.short	0x0018
        /*0024*/ 	.byte	0x00, 0xf0, 0x21, 0x00


	//----- nvinfo : EIATTR_KPARAM_INFO
	.align		4
.L_11:
        /*0028*/ 	.byte	0x04, 0x17
        /*002a*/ 	.short	(.L_13 - .L_12)
.L_12:
        /*002c*/ 	.word	0x00000000
        /*0030*/ 	.short	0x0002
        /*0032*/ 	.short	0x0010
        /*0034*/ 	.byte	0x00, 0xf0, 0x21, 0x00


	//----- nvinfo : EIATTR_KPARAM_INFO
	.align		4
.L_13:
        /*0038*/ 	.byte	0x04, 0x17
        /*003a*/ 	.short	(.L_15 - .L_14)
.L_14:
        /*003c*/ 	.word	0x00000000
        /*0040*/ 	.short	0x0001
        /*0042*/ 	.short	0x0008
        /*0044*/ 	.byte	0x00, 0xf0, 0x21, 0x00


	//----- nvinfo : EIATTR_KPARAM_INFO
	.align		4
.L_15:
        /*0048*/ 	.byte	0x04, 0x17
        /*004a*/ 	.short	(.L_17 - .L_16)
.L_16:
        /*004c*/ 	.word	0x00000000
        /*0050*/ 	.short	0x0000
        /*0052*/ 	.short	0x0000
        /*0054*/ 	.byte	0x00, 0xf0, 0x21, 0x00


	//----- nvinfo : EIATTR_SPARSE_MMA_MASK
	.align		4
.L_17:
        /*0058*/ 	.byte	0x03, 0x50
        /*005a*/ 	.short	0x0000


	//----- nvinfo : EIATTR_MAXREG_COUNT
	.align		4
        /*005c*/ 	.byte	0x03, 0x1b
        /*005e*/ 	.short	0x00ff


	//----- nvinfo : EIATTR_MERCURY_ISA_VERSION
	.align		4
        /*0060*/ 	.byte	0x03, 0x5f
        /*0062*/ 	.short	0x0101


	//----- nvinfo : EIATTR_VRC_CTA_INIT_COUNT
	.align		4
        /*0064*/ 	.byte	0x02, 0x4a
	.zero		1
	.zero		1


	//----- nvinfo : EIATTR_EXIT_INSTR_OFFSETS
	.align		4
        /*0068*/ 	.byte	0x04, 0x1c
        /*006a*/ 	.short	(.L_19 - .L_18)


	//   ....[0]....
.L_18:
        /*006c*/ 	.word	0x00000450


	//----- nvinfo : EIATTR_CBANK_PARAM_SIZE
	.align		4
.L_19:
        /*0070*/ 	.byte	0x03, 0x19
        /*0072*/ 	.short	0x0028


	//----- nvinfo : EIATTR_PARAM_CBANK
	.align		4
        /*0074*/ 	.byte	0x04, 0x0a
        /*0076*/ 	.short	(.L_21 - .L_20)
	.align		4
.L_20:
        /*0078*/ 	.word	index@(.nv.constant0._Z4TrapddldPd)
        /*007c*/ 	.short	0x0380
        /*007e*/ 	.short	0x0028


	//----- nvinfo : EIATTR_SW_WAR
	.align		4
.L_21:
        /*0080*/ 	.byte	0x04, 0x36
        /*0082*/ 	.short	(.L_23 - .L_22)
.L_22:
        /*0084*/ 	.word	0x00000008
.L_23:


//--------------------- .nv.callgraph             --------------------------
	.section	.nv.callgraph,"",@"SHT_CUDA_CALLGRAPH"
	.align	4
	.sectionentsize	8
	.align		4
        /*0000*/ 	.word	0x00000000
	.align		4
        /*0004*/ 	.word	0xffffffff
	.align		4
        /*0008*/ 	.word	0x00000000
	.align		4
        /*000c*/ 	.word	0xfffffffe
	.align		4
        /*0010*/ 	.word	0x00000000
	.align		4
        /*0014*/ 	.word	0xfffffffd
	.align		4
        /*0018*/ 	.word	0x00000000
	.align		4
        /*001c*/ 	.word	0xfffffffc


//--------------------- .text._Z4TrapddldPd       --------------------------
	.section	.text._Z4TrapddldPd,"ax",@progbits
	.align	128
        .global         _Z4TrapddldPd
        .type           _Z4TrapddldPd,@function
        .size           _Z4TrapddldPd,(.L_x_5 - _Z4TrapddldPd)
        .other          _Z4TrapddldPd,@"STO_CUDA_ENTRY STV_DEFAULT"
_Z4TrapddldPd:
.text._Z4TrapddldPd:
[----:B------:R-:W-:Y:S08]  /*0000*/  LDC R1, c[0x0][0x37c] ;  /* 0x0000df00ff017b82 */ /* 0x000ff00000000800 */
[----:B------:R-:W0:Y:S01]  /*0010*/  LDC.64 R4, c[0x0][0x388] ;  /* 0x0000e200ff047b82 */ /* 0x000e220000000a00 */
[----:B------:R-:W1:Y:S01]  /*0020*/  LDCU.64 UR4, c[0x0][0x390] ;  /* 0x00007200ff0477ac */ /* 0x000e620008000a00 */
[----:B------:R-:W2:Y:S06]  /*0030*/  LDCU.64 UR10, c[0x0][0x358] ;  /* 0x00006b00ff0a77ac */ /* 0x000eac0008000a00 */
[----:B------:R-:W3:Y:S01]  /*0040*/  LDC.64 R2, c[0x0][0x380] ;  /* 0x0000e000ff027b82 */ /* 0x000ee20000000a00 */
[----:B-1----:R-:W-:-:S04]  /*0050*/  UISETP.GE.U32.AND UP0, UPT, UR4, 0x2, UPT ;  /* 0x000000020400788c */ /* 0x002fc8000bf06070 */
[----:B------:R-:W-:Y:S01]  /*0060*/  UISETP.GE.AND.EX UP0, UPT, UR5, URZ, UPT, UP0 ;  /* 0x000000ff0500728c */ /* 0x000fe2000bf06300 */
[----:B0-----:R-:W-:-:S08]  /*0070*/  DMUL R4, R4, R4 ;  /* 0x0000000404047228 */ /* 0x001fd00000000000 */
[----:B---3--:R-:W-:-:S08]  /*0080*/  DFMA R4, R2, R2, R4 ;  /* 0x000000020204722b */ /* 0x008fd00000000004 */
[----:B------:R-:W-:Y:S01]  /*0090*/  DMUL R4, R4, 0.5 ;  /* 0x3fe0000004047828 */ /* 0x000fe20000000000 */
[----:B--2---:R-:W-:Y:S10]  /*00a0*/  BRA.U !UP0, `(.L_x_0) ;  /* 0x0000000108d87547 */ /* 0x004ff4000b800000 */
[----:B------:R-:W-:Y:S02]  /*00b0*/  UIADD3 UR8, UP2, UPT, UR4, -0x1, URZ ;  /* 0xffffffff04087890 */ /* 0x000fe4000ff5e0ff */
[----:B------:R-:W-:Y:S02]  /*00c0*/  UIADD3 UR4, UP0, UPT, UR4, -0x2, URZ ;  /* 0xfffffffe04047890 */ /* 0x000fe4000ff1e0ff */
[----:B------:R-:W-:Y:S02]  /*00d0*/  ULOP3.LUT UR12, UR8, 0x3, URZ, 0xc0, !UPT ;  /* 0x00000003080c7892 */ /* 0x000fe4000f8ec0ff */
[----:B------:R-:W-:Y:S02]  /*00e0*/  UIADD3.X UR6, UPT, UPT, UR5, -0x1, URZ, UP0, !UPT ;  /* 0xffffffff05067890 */ /* 0x000fe400087fe4ff */
[----:B------:R-:W-:Y:S02]  /*00f0*/  UISETP.GE.U32.AND UP1, UPT, UR4, 0x3, UPT ;  /* 0x000000030400788c */ /* 0x000fe4000bf26070 */
[----:B------:R-:W-:-:S02]  /*0100*/  UISETP.NE.U32.AND UP0, UPT, UR12, URZ, UPT ;  /* 0x000000ff0c00728c */ /* 0x000fc4000bf05070 */
[----:B------:R-:W-:Y:S01]  /*0110*/  UISETP.GE.U32.AND.EX UP1, UPT, UR6, URZ, UPT, UP1 ;  /* 0x000000ff0600728c */ /* 0x000fe2000bf26110 */
[----:B------:R-:W-:Y:S01]  /*0120*/  UMOV UR4, URZ ;  /* 0x000000ff00047c82 */ /* 0x000fe20008000000 */
[----:B------:R-:W-:Y:S01]  /*0130*/  UIADD3.X UR9, UPT, UPT, UR5, -0x1, URZ, UP2, !UPT ;  /* 0xffffffff05097890 */ /* 0x000fe200097fe4ff */
[----:B------:R-:W0:Y:S01]  /*0140*/  LDCU.64 UR20, c[0x0][0x398] ;  /* 0x00007300ff1477ac */ /* 0x000e220008000a00 */
[----:B------:R-:W-:Y:S01]  /*0150*/  UISETP.NE.AND.EX UP0, UPT, UR4, URZ, UPT, UP0 ;  /* 0x000000ff0400728c */ /* 0x000fe2000bf05300 */
[----:B------:R-:W-:Y:S01]  /*0160*/  UMOV UR6, 0x1 ;  /* 0x0000000100067882 */ /* 0x000fe20000000000 */
[----:B------:R-:W-:-:S03]  /*0170*/  UMOV UR5, URZ ;  /* 0x000000ff00057c82 */ /* 0x000fc60008000000 */
[----:B------:R-:W-:Y:S06]  /*0180*/  BRA.U !UP1, `(.L_x_1) ;  /* 0x0000000109707547 */ /* 0x000fec000b800000 */
[----:B------:R-:W1:Y:S01]  /*0190*/  LDCU.64 UR18, c[0x0][0x398] ;  /* 0x00007300ff1277ac */ /* 0x000e620008000a00 */
[----:B------:R-:W-:Y:S01]  /*01a0*/  ULOP3.LUT UR8, UR8, 0xfffffffc, URZ, 0xc0, !UPT ;  /* 0xfffffffc08087892 */ /* 0x000fe2000f8ec0ff */
[----:B------:R-:W-:Y:S01]  /*01b0*/  UMOV UR6, 0x1 ;  /* 0x0000000100067882 */ /* 0x000fe20000000000 */
[----:B------:R-:W-:-:S10]  /*01c0*/  UMOV UR5, URZ ;  /* 0x000000ff00057c82 */ /* 0x000fd40008000000 */
.L_x_2:
[----:B------:R-:W-:Y:S01]  /*01d0*/  UIADD3 UR14, UP1, UPT, UR6, 0x1, URZ ;  /* 0x00000001060e7890 */ /* 0x000fe2000ff3e0ff */
[----:B------:R-:W-:Y:S02]  /*01e0*/  UMOV UR7, UR5 ;  /* 0x0000000500077c82 */ /* 0x000fe40008000000 */
[----:B------:R-:W1:Y:S01]  /*01f0*/  I2F.F64.U64 R6, UR6 ;  /* 0x0000000600067d12 */ /* 0x000e620008301800 */
[----:B------:R-:W-:Y:S02]  /*0200*/  UIADD3.X UR15, UPT, UPT, URZ, UR5, URZ, UP1, !UPT ;  /* 0x00000005ff0f7290 */ /* 0x000fe40008ffe4ff */
[----:B------:R-:W-:-:S04]  /*0210*/  UIADD3 UR16, UP1, UPT, UR6, 0x2, URZ ;  /* 0x0000000206107890 */ /* 0x000fc8000ff3e0ff */
[----:B------:R-:W-:-:S03]  /*0220*/  UIADD3.X UR17, UPT, UPT, URZ, UR5, URZ, UP1, !UPT ;  /* 0x00000005ff117290 */ /* 0x000fc60008ffe4ff */
[----:B------:R-:W2:Y:S01]  /*0230*/  I2F.F64.U64 R8, UR14 ;  /* 0x0000000e00087d12 */ /* 0x000ea20008301800 */
[----:B------:R-:W-:Y:S02]  /*0240*/  UIADD3 UR14, UP1, UPT, UR6, 0x3, URZ ;  /* 0x00000003060e7890 */ /* 0x000fe4000ff3e0ff */
[----:B------:R-:W-:Y:S01]  /*0250*/  UIADD3 UR6, UP2, UPT, UR6, 0x4, URZ ;  /* 0x0000000406067890 */ /* 0x000fe2000ff5e0ff */
[----:B-1----:R-:W-:Y:S01]  /*0260*/  DFMA R6, R6, UR18, R2 ;  /* 0x0000001206067c2b */ /* 0x002fe20008000002 */
[----:B------:R-:W-:-:S03]  /*0270*/  UIADD3.X UR15, UPT, UPT, URZ, UR5, URZ, UP1, !UPT ;  /* 0x00000005ff0f7290 */ /* 0x000fc60008ffe4ff */
[----:B------:R-:W1:Y:S01]  /*0280*/  I2F.F64.U64 R10, UR16 ;  /* 0x00000010000a7d12 */ /* 0x000e620008301800 */
[----:B------:R-:W-:Y:S02]  /*0290*/  UISETP.NE.U32.AND UP1, UPT, UR14, UR8, UPT ;  /* 0x000000080e00728c */ /* 0x000fe4000bf25070 */
[----:B------:R-:W-:Y:S01]  /*02a0*/  UIADD3.X UR5, UPT, UPT, URZ, UR5, URZ, UP2, !UPT ;  /* 0x00000005ff057290 */ /* 0x000fe200097fe4ff */
[----:B------:R-:W-:Y:S01]  /*02b0*/  DFMA R4, R6, R6, R4 ;  /* 0x000000060604722b */ /* 0x000fe20000000004 */
[----:B------:R-:W-:Y:S01]  /*02c0*/  UISETP.NE.AND.EX UP1, UPT, UR15, UR9, UPT, UP1 ;  /* 0x000000090f00728c */ /* 0x000fe2000bf25310 */
[--C-:B--2---:R-:W-:Y:S02]  /*02d0*/  DFMA R8, R8, UR18, R2.reuse ;  /* 0x0000001208087c2b */ /* 0x104fe40008000002 */
[----:B------:R-:W2:Y:S01]  /*02e0*/  I2F.F64.U64 R6, UR14 ;  /* 0x0000000e00067d12 */ /* 0x000ea20008301800 */
[----:B-1----:R-:W-:-:S05]  /*02f0*/  DFMA R10, R10, UR18, R2 ;  /* 0x000000120a0a7c2b */ /* 0x002fca0008000002 */
[----:B------:R-:W-:Y:S02]  /*0300*/  DFMA R4, R8, R8, R4 ;  /* 0x000000080804722b */ /* 0x000fe40000000004 */
[----:B--2---:R-:W-:-:S06]  /*0310*/  DFMA R6, R6, UR18, R2 ;  /* 0x0000001206067c2b */ /* 0x004fcc0008000002 */
[----:B------:R-:W-:-:S08]  /*0320*/  DFMA R4, R10, R10, R4 ;  /* 0x0000000a0a04722b */ /* 0x000fd00000000004 */
[----:B------:R-:W-:Y:S01]  /*0330*/  DFMA R4, R6, R6, R4 ;  /* 0x000000060604722b */ /* 0x000fe20000000004 */
[----:B------:R-:W-:Y:S10]  /*0340*/  BRA.U UP1, `(.L_x_2) ;  /* 0xfffffffd01a07547 */ /* 0x000ff4000b83ffff */
.L_x_1:
[----:B------:R-:W-:Y:S05]  /*0350*/  BRA.U !UP0, `(.L_x_0) ;  /* 0x00000001082c7547 */ /* 0x000fea000b800000 */
.L_x_3:
[----:B------:R-:W-:Y:S01]  /*0360*/  UMOV UR7, UR5 ;  /* 0x0000000500077c82 */ /* 0x000fe20008000000 */
[----:B------:R-:W-:Y:S01]  /*0370*/  UIADD3 UR12, UP0, UPT, UR12, -0x1, URZ ;  /* 0xffffffff0c0c7890 */ /* 0x000fe2000ff1e0ff */
[----:B------:R-:W0:Y:S01]  /*0380*/  I2F.F64.U64 R6, UR6 ;  /* 0x0000000600067d12 */ /* 0x000e220008301800 */
[----:B------:R-:W-:Y:S02]  /*0390*/  UIADD3 UR6, UP1, UPT, UR6, 0x1, URZ ;  /* 0x0000000106067890 */ /* 0x000fe4000ff3e0ff */
[----:B------:R-:W-:Y:S02]  /*03a0*/  UIADD3.X UR4, UPT, UPT, UR4, -0x1, URZ, UP0, !UPT ;  /* 0xffffffff04047890 */ /* 0x000fe400087fe4ff */
[----:B------:R-:W-:Y:S02]  /*03b0*/  UISETP.NE.U32.AND UP0, UPT, UR12, URZ, UPT ;  /* 0x000000ff0c00728c */ /* 0x000fe4000bf05070 */
[----:B------:R-:W-:Y:S02]  /*03c0*/  UIADD3.X UR5, UPT, UPT, URZ, UR5, URZ, UP1, !UPT ;  /* 0x00000005ff057290 */ /* 0x000fe40008ffe4ff */
[----:B------:R-:W-:Y:S01]  /*03d0*/  UISETP.NE.AND.EX UP0, UPT, UR4, URZ, UPT, UP0 ;  /* 0x000000ff0400728c */ /* 0x000fe2000bf05300 */
[----:B0-----:R-:W-:-:S08]  /*03e0*/  DFMA R6, R6, UR20, R2 ;  /* 0x0000001406067c2b */ /* 0x001fd00008000002 */
[----:B------:R-:W-:Y:S01]  /*03f0*/  DFMA R4, R6, R6, R4 ;  /* 0x000000060604722b */ /* 0x000fe20000000004 */
[----:B------:R-:W-:Y:S10]  /*0400*/  BRA.U UP0, `(.L_x_3) ;  /* 0xfffffffd00d47547 */ /* 0x000ff4000b83ffff */
.L_x_0:
[----:B------:R-:W1:Y:S01]  /*0410*/  LDCU.64 UR4, c[0x0][0x398] ;  /* 0x00007300ff0477ac */ /* 0x000e620008000a00 */
[----:B------:R-:W2:Y:S01]  /*0420*/  LDC.64 R2, c[0x0][0x3a0] ;  /* 0x0000e800ff027b82 */ /* 0x000ea20000000a00 */
[----:B-1----:R-:W-:-:S07]  /*0430*/  DMUL R4, R4, UR4 ;  /* 0x0000000404047c28 */ /* 0x002fce0008000000 */
[----:B--2---:R-:W-:Y:S01]  /*0440*/  STG.E.64 desc[UR10][R2.64], R4 ;  /* 0x0000000402007986 */ /* 0x004fe2000c101b0a */
[----:B0-----:R-:W-:Y:S05]  /*0450*/  EXIT ;  /* 0x000000000000794d */ /* 0x001fea0003800000 */
.L_x_4:
[----:B------:R-:W-:-:S00]  /*0460*/  BRA `(.L_x_4) ;  /* 0xfffffffc00fc7947 */ /* 0x000fc0000383ffff */
[----:B------:R-:W-:-:S00]  /*0470*/  NOP ;  /* 0x0000000000007918 */ /* 0x000fc00000000000 */
        /* <DEDUP_REMOVED lines=8> */
.L_x_5:


//--------------------- .nv.shared.reserved.0     --------------------------
	.section	.nv.shared.reserved.0,"aw",@nobits
	.weak		__nv_reservedSMEM_offset_0_alias
	.size		__nv_reservedSMEM_offset_0_alias, 0, 64
	.other		__nv_reservedSMEM_offset_0_alias,@"STO_CUDA_RESERVED_SHARED STV_DEFAULT"
__nv_reservedSMEM_offset_0_alias:
	.zero		0
	.zero		64


//--------------------- .nv.constant0._Z4TrapddldPd --------------------------
	.section	.nv.constant0._Z4TrapddldPd,"a",@progbits
	.sectionflags	@""
	.align	4
.nv.constant0._Z4TrapddldPd:
	.zero		936


//--------------------- SYMBOLS --------------------------

	.type		.nv.reservedSmem.offset0,@object
	.size		.nv.reservedSmem.offset0,0x4
